//
// Generated by NVIDIA NVVM Compiler
//
// Compiler Build ID: CL-36424714
// Cuda compilation tools, release 13.0, V13.0.88
// Based on NVVM 20.0.0
//

.version 9.0
.target sm_100
.address_size 64

	// .globl	_Z13demodulatorAMPKfPffi
.global .align 4 .b8 __cudart_i2opi_f[24] = {65, 144, 67, 60, 153, 149, 98, 219, 192, 221, 52, 245, 209, 87, 39, 252, 41, 21, 68, 78, 110, 131, 249, 162};

.visible .entry _Z13demodulatorAMPKfPffi(
	.param .u64 .ptr .align 1 _Z13demodulatorAMPKfPffi_param_0,
	.param .u64 .ptr .align 1 _Z13demodulatorAMPKfPffi_param_1,
	.param .f32 _Z13demodulatorAMPKfPffi_param_2,
	.param .u32 _Z13demodulatorAMPKfPffi_param_3
)
{
	.local .align 4 .b8 	__local_depot0[28];
	.reg .b64 	%SP;
	.reg .b64 	%SPL;
	.reg .pred 	%p<10>;
	.reg .b32 	%r<46>;
	.reg .b32 	%f<32>;
	.reg .b64 	%rd<29>;
	.reg .b64 	%fd<3>;

	mov.u64 	%SPL, __local_depot0;
	ld.param.u64 	%rd9, [_Z13demodulatorAMPKfPffi_param_0];
	ld.param.u64 	%rd10, [_Z13demodulatorAMPKfPffi_param_1];
	ld.param.f32 	%f8, [_Z13demodulatorAMPKfPffi_param_2];
	ld.param.u32 	%r16, [_Z13demodulatorAMPKfPffi_param_3];
	add.u64 	%rd1, %SPL, 0;
	mov.u32 	%r17, %ntid.x;
	mov.u32 	%r18, %ctaid.x;
	mov.u32 	%r19, %tid.x;
	mad.lo.s32 	%r1, %r17, %r18, %r19;
	setp.ge.s32 	%p1, %r1, %r16;
	@%p1 bra 	$L__BB0_10;
	cvta.to.global.u64 	%rd12, %rd9;
	mul.wide.s32 	%rd13, %r1, 4;
	add.s64 	%rd14, %rd12, %rd13;
	ld.global.f32 	%f1, [%rd14];
	cvt.rn.f32.s32 	%f9, %r1;
	mul.f32 	%f2, %f8, %f9;
	mul.f32 	%f10, %f2, 0f3F22F983;
	cvt.rni.s32.f32 	%r45, %f10;
	cvt.rn.f32.s32 	%f11, %r45;
	fma.rn.f32 	%f12, %f11, 0fBFC90FDA, %f2;
	fma.rn.f32 	%f13, %f11, 0fB3A22168, %f12;
	fma.rn.f32 	%f31, %f11, 0fA7C234C5, %f13;
	abs.f32 	%f4, %f2;
	setp.ltu.f32 	%p2, %f4, 0f47CE4780;
	@%p2 bra 	$L__BB0_9;
	setp.neu.f32 	%p3, %f4, 0f7F800000;
	@%p3 bra 	$L__BB0_4;
	mov.f32 	%f16, 0f00000000;
	mul.rn.f32 	%f31, %f2, %f16;
	mov.b32 	%r45, 0;
	bra.uni 	$L__BB0_9;
$L__BB0_4:
	mov.b32 	%r3, %f2;
	shl.b32 	%r21, %r3, 8;
	or.b32  	%r4, %r21, -2147483648;
	mov.b64 	%rd28, 0;
	mov.b32 	%r42, 0;
	mov.u64 	%rd26, __cudart_i2opi_f;
	mov.u64 	%rd27, %rd1;
$L__BB0_5:
	.pragma "nounroll";
	ld.global.nc.u32 	%r22, [%rd26];
	mad.wide.u32 	%rd17, %r22, %r4, %rd28;
	shr.u64 	%rd28, %rd17, 32;
	st.local.u32 	[%rd27], %rd17;
	add.s32 	%r42, %r42, 1;
	add.s64 	%rd27, %rd27, 4;
	add.s64 	%rd26, %rd26, 4;
	setp.ne.s32 	%p4, %r42, 6;
	@%p4 bra 	$L__BB0_5;
	shr.u32 	%r23, %r3, 23;
	st.local.u32 	[%rd1+24], %rd28;
	and.b32  	%r7, %r23, 31;
	and.b32  	%r24, %r23, 224;
	add.s32 	%r25, %r24, -128;
	shr.u32 	%r26, %r25, 5;
	mul.wide.u32 	%rd18, %r26, 4;
	sub.s64 	%rd8, %rd1, %rd18;
	ld.local.u32 	%r43, [%rd8+24];
	ld.local.u32 	%r44, [%rd8+20];
	setp.eq.s32 	%p5, %r7, 0;
	@%p5 bra 	$L__BB0_8;
	shf.l.wrap.b32 	%r43, %r44, %r43, %r7;
	ld.local.u32 	%r27, [%rd8+16];
	shf.l.wrap.b32 	%r44, %r27, %r44, %r7;
$L__BB0_8:
	shr.u32 	%r28, %r43, 30;
	shf.l.wrap.b32 	%r29, %r44, %r43, 2;
	shl.b32 	%r30, %r44, 2;
	shr.u32 	%r31, %r29, 31;
	add.s32 	%r32, %r31, %r28;
	neg.s32 	%r33, %r32;
	setp.lt.s32 	%p6, %r3, 0;
	selp.b32 	%r45, %r33, %r32, %p6;
	xor.b32  	%r34, %r29, %r3;
	shr.s32 	%r35, %r29, 31;
	xor.b32  	%r36, %r35, %r29;
	xor.b32  	%r37, %r35, %r30;
	cvt.u64.u32 	%rd19, %r36;
	shl.b64 	%rd20, %rd19, 32;
	cvt.u64.u32 	%rd21, %r37;
	or.b64  	%rd22, %rd20, %rd21;
	cvt.rn.f64.s64 	%fd1, %rd22;
	mul.f64 	%fd2, %fd1, 0d3BF921FB54442D19;
	cvt.rn.f32.f64 	%f14, %fd2;
	neg.f32 	%f15, %f14;
	setp.lt.s32 	%p7, %r34, 0;
	selp.f32 	%f31, %f15, %f14, %p7;
$L__BB0_9:
	add.s32 	%r39, %r45, 1;
	mul.rn.f32 	%f17, %f31, %f31;
	and.b32  	%r40, %r45, 1;
	setp.eq.b32 	%p8, %r40, 1;
	selp.f32 	%f18, %f31, 0f3F800000, %p8;
	fma.rn.f32 	%f19, %f17, %f18, 0f00000000;
	fma.rn.f32 	%f20, %f17, 0f37CBAC00, 0fBAB607ED;
	selp.f32 	%f21, 0fB94D4153, %f20, %p8;
	selp.f32 	%f22, 0f3C0885E4, 0f3D2AAABB, %p8;
	fma.rn.f32 	%f23, %f21, %f17, %f22;
	selp.f32 	%f24, 0fBE2AAAA8, 0fBEFFFFFF, %p8;
	fma.rn.f32 	%f25, %f23, %f17, %f24;
	fma.rn.f32 	%f26, %f25, %f19, %f18;
	and.b32  	%r41, %r39, 2;
	setp.eq.s32 	%p9, %r41, 0;
	mov.f32 	%f27, 0f00000000;
	sub.f32 	%f28, %f27, %f26;
	selp.f32 	%f29, %f26, %f28, %p9;
	div.rn.f32 	%f30, %f1, %f29;
	cvta.to.global.u64 	%rd23, %rd10;
	add.s64 	%rd25, %rd23, %rd13;
	st.global.f32 	[%rd25], %f30;
$L__BB0_10:
	ret;

}
	// .globl	_Z13demodulatorFMPKfPffi
.visible .entry _Z13demodulatorFMPKfPffi(
	.param .u64 .ptr .align 1 _Z13demodulatorFMPKfPffi_param_0,
	.param .u64 .ptr .align 1 _Z13demodulatorFMPKfPffi_param_1,
	.param .f32 _Z13demodulatorFMPKfPffi_param_2,
	.param .u32 _Z13demodulatorFMPKfPffi_param_3
)
{
	.local .align 4 .b8 	__local_depot1[28];
	.reg .b64 	%SP;
	.reg .b64 	%SPL;
	.reg .pred 	%p<10>;
	.reg .b32 	%r<46>;
	.reg .b32 	%f<32>;
	.reg .b64 	%rd<29>;
	.reg .b64 	%fd<3>;

	mov.u64 	%SPL, __local_depot1;
	ld.param.u64 	%rd9, [_Z13demodulatorFMPKfPffi_param_0];
	ld.param.u64 	%rd10, [_Z13demodulatorFMPKfPffi_param_1];
	ld.param.f32 	%f8, [_Z13demodulatorFMPKfPffi_param_2];
	ld.param.u32 	%r16, [_Z13demodulatorFMPKfPffi_param_3];
	add.u64 	%rd1, %SPL, 0;
	mov.u32 	%r17, %ntid.x;
	mov.u32 	%r18, %ctaid.x;
	mov.u32 	%r19, %tid.x;
	mad.lo.s32 	%r1, %r17, %r18, %r19;
	setp.ge.s32 	%p1, %r1, %r16;
	@%p1 bra 	$L__BB1_10;
	cvta.to.global.u64 	%rd12, %rd9;
	mul.wide.s32 	%rd13, %r1, 4;
	add.s64 	%rd14, %rd12, %rd13;
	ld.global.f32 	%f1, [%rd14];
	cvt.rn.f32.s32 	%f9, %r1;
	mul.f32 	%f2, %f8, %f9;
	mul.f32 	%f10, %f2, 0f3F22F983;
	cvt.rni.s32.f32 	%r45, %f10;
	cvt.rn.f32.s32 	%f11, %r45;
	fma.rn.f32 	%f12, %f11, 0fBFC90FDA, %f2;
	fma.rn.f32 	%f13, %f11, 0fB3A22168, %f12;
	fma.rn.f32 	%f31, %f11, 0fA7C234C5, %f13;
	abs.f32 	%f4, %f2;
	setp.ltu.f32 	%p2, %f4, 0f47CE4780;
	@%p2 bra 	$L__BB1_9;
	setp.neu.f32 	%p3, %f4, 0f7F800000;
	@%p3 bra 	$L__BB1_4;
	mov.f32 	%f16, 0f00000000;
	mul.rn.f32 	%f31, %f2, %f16;
	mov.b32 	%r45, 0;
	bra.uni 	$L__BB1_9;
$L__BB1_4:
	mov.b32 	%r3, %f2;
	shl.b32 	%r21, %r3, 8;
	or.b32  	%r4, %r21, -2147483648;
	mov.b64 	%rd28, 0;
	mov.b32 	%r42, 0;
	mov.u64 	%rd26, __cudart_i2opi_f;
	mov.u64 	%rd27, %rd1;
$L__BB1_5:
	.pragma "nounroll";
	ld.global.nc.u32 	%r22, [%rd26];
	mad.wide.u32 	%rd17, %r22, %r4, %rd28;
	shr.u64 	%rd28, %rd17, 32;
	st.local.u32 	[%rd27], %rd17;
	add.s32 	%r42, %r42, 1;
	add.s64 	%rd27, %rd27, 4;
	add.s64 	%rd26, %rd26, 4;
	setp.ne.s32 	%p4, %r42, 6;
	@%p4 bra 	$L__BB1_5;
	shr.u32 	%r23, %r3, 23;
	st.local.u32 	[%rd1+24], %rd28;
	and.b32  	%r7, %r23, 31;
	and.b32  	%r24, %r23, 224;
	add.s32 	%r25, %r24, -128;
	shr.u32 	%r26, %r25, 5;
	mul.wide.u32 	%rd18, %r26, 4;
	sub.s64 	%rd8, %rd1, %rd18;
	ld.local.u32 	%r43, [%rd8+24];
	ld.local.u32 	%r44, [%rd8+20];
	setp.eq.s32 	%p5, %r7, 0;
	@%p5 bra 	$L__BB1_8;
	shf.l.wrap.b32 	%r43, %r44, %r43, %r7;
	ld.local.u32 	%r27, [%rd8+16];
	shf.l.wrap.b32 	%r44, %r27, %r44, %r7;
$L__BB1_8:
	shr.u32 	%r28, %r43, 30;
	shf.l.wrap.b32 	%r29, %r44, %r43, 2;
	shl.b32 	%r30, %r44, 2;
	shr.u32 	%r31, %r29, 31;
	add.s32 	%r32, %r31, %r28;
	neg.s32 	%r33, %r32;
	setp.lt.s32 	%p6, %r3, 0;
	selp.b32 	%r45, %r33, %r32, %p6;
	xor.b32  	%r34, %r29, %r3;
	shr.s32 	%r35, %r29, 31;
	xor.b32  	%r36, %r35, %r29;
	xor.b32  	%r37, %r35, %r30;
	cvt.u64.u32 	%rd19, %r36;
	shl.b64 	%rd20, %rd19, 32;
	cvt.u64.u32 	%rd21, %r37;
	or.b64  	%rd22, %rd20, %rd21;
	cvt.rn.f64.s64 	%fd1, %rd22;
	mul.f64 	%fd2, %fd1, 0d3BF921FB54442D19;
	cvt.rn.f32.f64 	%f14, %fd2;
	neg.f32 	%f15, %f14;
	setp.lt.s32 	%p7, %r34, 0;
	selp.f32 	%f31, %f15, %f14, %p7;
$L__BB1_9:
	add.s32 	%r39, %r45, 1;
	mul.rn.f32 	%f17, %f31, %f31;
	and.b32  	%r40, %r45, 1;
	setp.eq.b32 	%p8, %r40, 1;
	selp.f32 	%f18, %f31, 0f3F800000, %p8;
	fma.rn.f32 	%f19, %f17, %f18, 0f00000000;
	fma.rn.f32 	%f20, %f17, 0f37CBAC00, 0fBAB607ED;
	selp.f32 	%f21, 0fB94D4153, %f20, %p8;
	selp.f32 	%f22, 0f3C0885E4, 0f3D2AAABB, %p8;
	fma.rn.f32 	%f23, %f21, %f17, %f22;
	selp.f32 	%f24, 0fBE2AAAA8, 0fBEFFFFFF, %p8;
	fma.rn.f32 	%f25, %f23, %f17, %f24;
	fma.rn.f32 	%f26, %f25, %f19, %f18;
	and.b32  	%r41, %r39, 2;
	setp.eq.s32 	%p9, %r41, 0;
	mov.f32 	%f27, 0f00000000;
	sub.f32 	%f28, %f27, %f26;
	selp.f32 	%f29, %f26, %f28, %p9;
	div.rn.f32 	%f30, %f1, %f29;
	cvta.to.global.u64 	%rd23, %rd10;
	add.s64 	%rd25, %rd23, %rd13;
	st.global.f32 	[%rd25], %f30;
$L__BB1_10:
	ret;

}


// ===== COMPILED SASS (sm_100) =====

	.target	sm_100

	.elftype	@"ET_EXEC"


//--------------------- .note.nv.tkinfo           --------------------------
	.section	.note.nv.tkinfo,"",@"SHT_NOTE"
	.sectionflags	@"SHF_NOTE_NV_TKINFO"
	.tkinfo
        /*0018*/ 	.word	0x00000002
        /*0030*/ 	.string	""
        /*0030*/ 	.string	"ptxas"
        /*0030*/ 	.string	"Cuda compilation tools, release 13.0, V13.0.88"
        /*0030*/ 	.string	"Build cuda_13.0.r13.0/compiler.36424714_0"
        /*0030*/ 	.string	"-arch sm_100 -m 64 "



//--------------------- .note.nv.cuinfo           --------------------------
	.section	.note.nv.cuinfo,"",@"SHT_NOTE"
	.sectionflags	@"SHF_NOTE_NV_CUINFO"
        /*0018*/ 	.short	0x0002
        /*001a*/ 	.short	0x0064
        /*001c*/ 	.short	0x0082
	.zero		2


//--------------------- .nv.info                  --------------------------
	.section	.nv.info,"",@"SHT_CUDA_INFO"
	.align	4


	//----- nvinfo : EIATTR_REGCOUNT
	.align		4
        /*0000*/ 	.byte	0x04, 0x2f
        /*0002*/ 	.short	(.L_2 - .L_1)
	.align		4
.L_1:
        /*0004*/ 	.word	index@(_Z13demodulatorAMPKfPffi)
        /*0008*/ 	.word	0x00000013


	//----- nvinfo : EIATTR_FRAME_SIZE
	.align		4
.L_2:
        /*000c*/ 	.byte	0x04, 0x11
        /*000e*/ 	.short	(.L_4 - .L_3)
	.align		4
.L_3:
        /*0010*/ 	.word	index@($__internal_1_$__cuda_sm3x_div_rn_noftz_f32_slowpath)
        /*0014*/ 	.word	0x00000000


	//----- nvinfo : EIATTR_FRAME_SIZE
	.align		4
.L_4:
        /*0018*/ 	.byte	0x04, 0x11
        /*001a*/ 	.short	(.L_6 - .L_5)
	.align		4
.L_5:
        /*001c*/ 	.word	index@(_Z13demodulatorAMPKfPffi)
        /*0020*/ 	.word	0x00000000


	//----- nvinfo : EIATTR_REGCOUNT
	.align		4
.L_6:
        /*0024*/ 	.byte	0x04, 0x2f
        /*0026*/ 	.short	(.L_8 - .L_7)
	.align		4
.L_7:
        /*0028*/ 	.word	index@(_Z13demodulatorFMPKfPffi)
        /*002c*/ 	.word	0x00000013


	//----- nvinfo : EIATTR_FRAME_SIZE
	.align		4
.L_8:
        /*0030*/ 	.byte	0x04, 0x11
        /*0032*/ 	.short	(.L_10 - .L_9)
	.align		4
.L_9:
        /*0034*/ 	.word	index@($__internal_0_$__cuda_sm3x_div_rn_noftz_f32_slowpath)
        /*0038*/ 	.word	0x00000000


	//----- nvinfo : EIATTR_FRAME_SIZE
	.align		4
.L_10:
        /*003c*/ 	.byte	0x04, 0x11
        /*003e*/ 	.short	(.L_12 - .L_11)
	.align		4
.L_11:
        /*0040*/ 	.word	index@(_Z13demodulatorFMPKfPffi)
        /*0044*/ 	.word	0x00000000


	//----- nvinfo : EIATTR_MIN_STACK_SIZE
	.align		4
.L_12:
        /*0048*/ 	.byte	0x04, 0x12
        /*004a*/ 	.short	(.L_14 - .L_13)
	.align		4
.L_13:
        /*004c*/ 	.word	index@(_Z13demodulatorFMPKfPffi)
        /*0050*/ 	.word	0x00000000


	//----- nvinfo : EIATTR_MIN_STACK_SIZE
	.align		4
.L_14:
        /*0054*/ 	.byte	0x04, 0x12
        /*0056*/ 	.short	(.L_16 - .L_15)
	.align		4
.L_15:
        /*0058*/ 	.word	index@(_Z13demodulatorAMPKfPffi)
        /*005c*/ 	.word	0x00000000
.L_16:


//--------------------- .nv.compat                --------------------------
	.section	.nv.compat,"",@"SHT_CUDA_COMPAT_INFO"
	.align	4
        /*0000*/ 	.byte	0x02, 0x09, 0x00, 0x00, 0x02, 0x02, 0x01, 0x00, 0x02, 0x05, 0x05, 0x00, 0x03, 0x07, 0x01, 0x01
        /*0010*/ 	.byte	0x02, 0x03, 0x00, 0x00, 0x02, 0x06, 0x01, 0x00, 0x04, 0x0b, 0x08, 0x00, 0x01, 0x00, 0x00, 0x00
        /*0020*/ 	.byte	0x00, 0x00, 0x00, 0x00


//--------------------- .nv.info._Z13demodulatorFMPKfPffi --------------------------
	.section	.nv.info._Z13demodulatorFMPKfPffi,"",@"SHT_CUDA_INFO"
	.sectionflags	@""
	.align	4


	//----- nvinfo : EIATTR_CUDA_API_VERSION
	.align		4
        /*0000*/ 	.byte	0x04, 0x37
        /*0002*/ 	.short	(.L_18 - .L_17)
.L_17:
        /*0004*/ 	.word	0x00000082


	//----- nvinfo : EIATTR_KPARAM_INFO
	.align		4
.L_18:
        /*0008*/ 	.byte	0x04, 0x17
        /*000a*/ 	.short	(.L_20 - .L_19)
.L_19:
        /*000c*/ 	.word	0x00000000
        /*0010*/ 	.short	0x0003
        /*0012*/ 	.short	0x0014
        /*0014*/ 	.byte	0x00, 0xf0, 0x11, 0x00


	//----- nvinfo : EIATTR_KPARAM_INFO
	.align		4
.L_20:
        /*0018*/ 	.byte	0x04, 0x17
        /*001a*/ 	.short	(.L_22 - .L_21)
.L_21:
        /*001c*/ 	.word	0x00000000
        /*0020*/ 	.short	0x0002
        /*0022*/ 	.short	0x0010
        /*0024*/ 	.byte	0x00, 0xf0, 0x11, 0x00


	//----- nvinfo : EIATTR_KPARAM_INFO
	.align		4
.L_22:
        /*0028*/ 	.byte	0x04, 0x17
        /*002a*/ 	.short	(.L_24 - .L_23)
.L_23:
        /*002c*/ 	.word	0x00000000
        /*0030*/ 	.short	0x0001
        /*0032*/ 	.short	0x0008
        /*0034*/ 	.byte	0x00, 0xf5, 0x21, 0x00


	//----- nvinfo : EIATTR_KPARAM_INFO
	.align		4
.L_24:
        /*0038*/ 	.byte	0x04, 0x17
        /*003a*/ 	.short	(.L_26 - .L_25)
.L_25:
        /*003c*/ 	.word	0x00000000
        /*0040*/ 	.short	0x0000
        /*0042*/ 	.short	0x0000
        /*0044*/ 	.byte	0x00, 0xf5, 0x21, 0x00


	//----- nvinfo : EIATTR_SPARSE_MMA_MASK
	.align		4
.L_26:
        /*0048*/ 	.byte	0x03, 0x50
        /*004a*/ 	.short	0x0000


	//----- nvinfo : EIATTR_MAXREG_COUNT
	.align		4
        /*004c*/ 	.byte	0x03, 0x1b
        /*004e*/ 	.short	0x00ff


	//----- nvinfo : EIATTR_MERCURY_ISA_VERSION
	.align		4
        /*0050*/ 	.byte	0x03, 0x5f
        /*0052*/ 	.short	0x0101


	//----- nvinfo : EIATTR_VRC_CTA_INIT_COUNT
	.align		4
        /*0054*/ 	.byte	0x02, 0x4a
	.zero		1
	.zero		1


	//----- nvinfo : EIATTR_EXIT_INSTR_OFFSETS
	.align		4
        /*0058*/ 	.byte	0x04, 0x1c
        /*005a*/ 	.short	(.L_28 - .L_27)


	//   ....[0]....
.L_27:
        /*005c*/ 	.word	0x00000070


	//   ....[1]....
        /*0060*/ 	.word	0x000009b0


	//----- nvinfo : EIATTR_CRS_STACK_SIZE
	.align		4
.L_28:
        /*0064*/ 	.byte	0x04, 0x1e
        /*0066*/ 	.short	(.L_30 - .L_29)
.L_29:
        /*0068*/ 	.word	0x00000000


	//----- nvinfo : EIATTR_CBANK_PARAM_SIZE
	.align		4
.L_30:
        /*006c*/ 	.byte	0x03, 0x19
        /*006e*/ 	.short	0x0018


	//----- nvinfo : EIATTR_PARAM_CBANK
	.align		4
        /*0070*/ 	.byte	0x04, 0x0a
        /*0072*/ 	.short	(.L_32 - .L_31)
	.align		4
.L_31:
        /*0074*/ 	.word	index@(.nv.constant0._Z13demodulatorFMPKfPffi)
        /*0078*/ 	.short	0x0380
        /*007a*/ 	.short	0x0018


	//----- nvinfo : EIATTR_SW_WAR
	.align		4
.L_32:
        /*007c*/ 	.byte	0x04, 0x36
        /*007e*/ 	.short	(.L_34 - .L_33)
.L_33:
        /*0080*/ 	.word	0x00000008
.L_34:


//--------------------- .nv.info._Z13demodulatorAMPKfPffi --------------------------
	.section	.nv.info._Z13demodulatorAMPKfPffi,"",@"SHT_CUDA_INFO"
	.sectionflags	@""
	.align	4


	//----- nvinfo : EIATTR_CUDA_API_VERSION
	.align		4
        /*0000*/ 	.byte	0x04, 0x37
        /*0002*/ 	.short	(.L_36 - .L_35)
.L_35:
        /*0004*/ 	.word	0x00000082


	//----- nvinfo : EIATTR_KPARAM_INFO
	.align		4
.L_36:
        /*0008*/ 	.byte	0x04, 0x17
        /*000a*/ 	.short	(.L_38 - .L_37)
.L_37:
        /*000c*/ 	.word	0x00000000
        /*0010*/ 	.short	0x0003
        /*0012*/ 	.short	0x0014
        /*0014*/ 	.byte	0x00, 0xf0, 0x11, 0x00


	//----- nvinfo : EIATTR_KPARAM_INFO
	.align		4
.L_38:
        /*0018*/ 	.byte	0x04, 0x17
        /*001a*/ 	.short	(.L_40 - .L_39)
.L_39:
        /*001c*/ 	.word	0x00000000
        /*0020*/ 	.short	0x0002
        /*0022*/ 	.short	0x0010
        /*0024*/ 	.byte	0x00, 0xf0, 0x11, 0x00


	//----- nvinfo : EIATTR_KPARAM_INFO
	.align		4
.L_40:
        /*0028*/ 	.byte	0x04, 0x17
        /*002a*/ 	.short	(.L_42 - .L_41)
.L_41:
        /*002c*/ 	.word	0x00000000
        /*0030*/ 	.short	0x0001
        /*0032*/ 	.short	0x0008
        /*0034*/ 	.byte	0x00, 0xf5, 0x21, 0x00


	//----- nvinfo : EIATTR_KPARAM_INFO
	.align		4
.L_42:
        /*0038*/ 	.byte	0x04, 0x17
        /*003a*/ 	.short	(.L_44 - .L_43)
.L_43:
        /*003c*/ 	.word	0x00000000
        /*0040*/ 	.short	0x0000
        /*0042*/ 	.short	0x0000
        /*0044*/ 	.byte	0x00, 0xf5, 0x21, 0x00


	//----- nvinfo : EIATTR_SPARSE_MMA_MASK
	.align		4
.L_44:
        /*0048*/ 	.byte	0x03, 0x50
        /*004a*/ 	.short	0x0000


	//----- nvinfo : EIATTR_MAXREG_COUNT
	.align		4
        /*004c*/ 	.byte	0x03, 0x1b
        /*004e*/ 	.short	0x00ff


	//----- nvinfo : EIATTR_MERCURY_ISA_VERSION
	.align		4
        /*0050*/ 	.byte	0x03, 0x5f
        /*0052*/ 	.short	0x0101


	//----- nvinfo : EIATTR_VRC_CTA_INIT_COUNT
	.align		4
        /*0054*/ 	.byte	0x02, 0x4a
	.zero		1
	.zero		1


	//----- nvinfo : EIATTR_EXIT_INSTR_OFFSETS
	.align		4
        /*0058*/ 	.byte	0x04, 0x1c
        /*005a*/ 	.short	(.L_46 - .L_45)


	//   ....[0]....
.L_45:
        /*005c*/ 	.word	0x00000070


	//   ....[1]....
        /*0060*/ 	.word	0x000009b0


	//----- nvinfo : EIATTR_CRS_STACK_SIZE
	.align		4
.L_46:
        /*0064*/ 	.byte	0x04, 0x1e
        /*0066*/ 	.short	(.L_48 - .L_47)
.L_47:
        /*0068*/ 	.word	0x00000000


	//----- nvinfo : EIATTR_CBANK_PARAM_SIZE
	.align		4
.L_48:
        /*006c*/ 	.byte	0x03, 0x19
        /*006e*/ 	.short	0x0018


	//----- nvinfo : EIATTR_PARAM_CBANK
	.align		4
        /*0070*/ 	.byte	0x04, 0x0a
        /*0072*/ 	.short	(.L_50 - .L_49)
	.align		4
.L_49:
        /*0074*/ 	.word	index@(.nv.constant0._Z13demodulatorAMPKfPffi)
        /*0078*/ 	.short	0x0380
        /*007a*/ 	.short	0x0018


	//----- nvinfo : EIATTR_SW_WAR
	.align		4
.L_50:
        /*007c*/ 	.byte	0x04, 0x36
        /*007e*/ 	.short	(.L_52 - .L_51)
.L_51:
        /*0080*/ 	.word	0x00000008
.L_52:


//--------------------- .nv.callgraph             --------------------------
	.section	.nv.callgraph,"",@"SHT_CUDA_CALLGRAPH"
	.align	4
	.sectionentsize	8
	.align		4
        /*0000*/ 	.word	0x00000000
	.align		4
        /*0004*/ 	.word	0xffffffff
	.align		4
        /*0008*/ 	.word	0x00000000
	.align		4
        /*000c*/ 	.word	0xfffffffe
	.align		4
        /*0010*/ 	.word	0x00000000
	.align		4
        /*0014*/ 	.word	0xfffffffd
	.align		4
        /*0018*/ 	.word	0x00000000
	.align		4
        /*001c*/ 	.word	0xfffffffc


//--------------------- .nv.constant4             --------------------------
	.section	.nv.constant4,"a",@progbits
	.align	8
	.align		8
.nv.constant4:
        /*0000*/ 	.dword	__cudart_i2opi_f


//--------------------- .text._Z13demodulatorFMPKfPffi --------------------------
	.section	.text._Z13demodulatorFMPKfPffi,"ax",@progbits
	.align	128
        .global         _Z13demodulatorFMPKfPffi
        .type           _Z13demodulatorFMPKfPffi,@function
        .size           _Z13demodulatorFMPKfPffi,(.L_x_38 - _Z13demodulatorFMPKfPffi)
        .other          _Z13demodulatorFMPKfPffi,@"STO_CUDA_ENTRY STV_DEFAULT"
_Z13demodulatorFMPKfPffi:
.text._Z13demodulatorFMPKfPffi:
[----:B------:R-:W-:Y:S01]  /*0000*/  LDC R1, c[0x0][0x37c] ;  /* 0x0000df00ff017b82 */ /* 0x000fe20000000800 */
[----:B------:R-:W0:Y:S01]  /*0010*/  S2R R4, SR_CTAID.X ;  /* 0x0000000000047919 */ /* 0x000e220000002500 */
[----:B------:R-:W0:Y:S01]  /*0020*/  LDCU UR4, c[0x0][0x360] ;  /* 0x00006c00ff0477ac */ /* 0x000e220008000800 */
[----:B------:R-:W0:Y:S01]  /*0030*/  S2R R3, SR_TID.X ;  /* 0x0000000000037919 */ /* 0x000e220000002100 */
[----:B------:R-:W1:Y:S01]  /*0040*/  LDCU UR5, c[0x0][0x394] ;  /* 0x00007280ff0577ac */ /* 0x000e620008000800 */
[----:B0-----:R-:W-:-:S05]  /*0050*/  IMAD R4, R4, UR4, R3 ;  /* 0x0000000404047c24 */ /* 0x001fca000f8e0203 */
[----:B-1----:R-:W-:-:S13]  /*0060*/  ISETP.GE.AND P0, PT, R4, UR5, PT ;  /* 0x0000000504007c0c */ /* 0x002fda000bf06270 */
[----:B------:R-:W-:Y:S05]  /*0070*/  @P0 EXIT ;  /* 0x000000000000094d */ /* 0x000fea0003800000 */
[----:B------:R-:W0:Y:S01]  /*0080*/  LDC.64 R6, c[0x0][0x380] ;  /* 0x0000e000ff067b82 */ /* 0x000e220000000a00 */
[----:B------:R-:W1:Y:S01]  /*0090*/  LDCU.64 UR6, c[0x0][0x358] ;  /* 0x00006b00ff0677ac */ /* 0x000e620008000a00 */
[----:B------:R-:W2:Y:S01]  /*00a0*/  LDCU UR4, c[0x0][0x390] ;  /* 0x00007200ff0477ac */ /* 0x000ea20008000800 */
[----:B0-----:R-:W-:-:S05]  /*00b0*/  IMAD.WIDE R6, R4, 0x4, R6 ;  /* 0x0000000404067825 */ /* 0x001fca00078e0206 */
[----:B-1----:R0:W5:Y:S01]  /*00c0*/  LDG.E R0, desc[UR6][R6.64] ;  /* 0x0000000606007981 */ /* 0x002162000c1e1900 */
[----:B------:R-:W-:Y:S01]  /*00d0*/  I2FP.F32.S32 R2, R4 ;  /* 0x0000000400027245 */ /* 0x000fe20000201400 */
[----:B------:R-:W-:Y:S04]  /*00e0*/  BSSY.RECONVERGENT B0, `(.L_x_0) ;  /* 0x000006a000007945 */ /* 0x000fe80003800200 */
[----:B--2---:R-:W-:-:S04]  /*00f0*/  FMUL R2, R2, UR4 ;  /* 0x0000000402027c20 */ /* 0x004fc80008400000 */
[C---:B------:R-:W-:Y:S01]  /*0100*/  FMUL R3, R2.reuse, 0.63661974668502807617 ;  /* 0x3f22f98302037820 */ /* 0x040fe20000400000 */
[----:B------:R-:W-:-:S05]  /*0110*/  FSETP.GE.AND P0, PT, |R2|, 105615, PT ;  /* 0x47ce47800200780b */ /* 0x000fca0003f06200 */
[----:B------:R-:W1:Y:S02]  /*0120*/  F2I.NTZ R3, R3 ;  /* 0x0000000300037305 */ /* 0x000e640000203100 */
[----:B-1----:R-:W-:-:S05]  /*0130*/  I2FP.F32.S32 R5, R3 ;  /* 0x0000000300057245 */ /* 0x002fca0000201400 */
[----:B------:R-:W-:-:S04]  /*0140*/  FFMA R8, R5, -1.5707962512969970703, R2 ;  /* 0xbfc90fda05087823 */ /* 0x000fc80000000002 */
[----:B------:R-:W-:-:S04]  /*0150*/  FFMA R8, R5, -7.5497894158615963534e-08, R8 ;  /* 0xb3a2216805087823 */ /* 0x000fc80000000008 */
[----:B------:R-:W-:Y:S01]  /*0160*/  FFMA R5, R5, -5.3903029534742383927e-15, R8 ;  /* 0xa7c234c505057823 */ /* 0x000fe20000000008 */
[----:B0-----:R-:W-:Y:S06]  /*0170*/  @!P0 BRA `(.L_x_1) ;  /* 0x0000000400808947 */ /* 0x001fec0003800000 */
[----:B------:R-:W-:-:S13]  /*0180*/  FSETP.NEU.AND P0, PT, |R2|, +INF , PT ;  /* 0x7f8000000200780b */ /* 0x000fda0003f0d200 */
[----:B------:R-:W-:Y:S01]  /*0190*/  @!P0 FMUL R5, RZ, R2 ;  /* 0x00000002ff058220 */ /* 0x000fe20000400000 */
[----:B------:R-:W-:Y:S01]  /*01a0*/  @!P0 IMAD.MOV.U32 R3, RZ, RZ, RZ ;  /* 0x000000ffff038224 */ /* 0x000fe200078e00ff */
[----:B------:R-:W-:Y:S06]  /*01b0*/  @!P0 BRA `(.L_x_1) ;  /* 0x0000000400708947 */ /* 0x000fec0003800000 */
[----:B------:R-:W-:Y:S01]  /*01c0*/  IMAD.SHL.U32 R5, R2, 0x100, RZ ;  /* 0x0000010002057824 */ /* 0x000fe200078e00ff */
[----:B------:R-:W0:Y:S01]  /*01d0*/  LDCU.64 UR8, c[0x4][URZ] ;  /* 0x01000000ff0877ac */ /* 0x000e220008000a00 */
[----:B------:R-:W-:Y:S02]  /*01e0*/  IMAD.MOV.U32 R3, RZ, RZ, RZ ;  /* 0x000000ffff037224 */ /* 0x000fe400078e00ff */
[----:B------:R-:W-:Y:S01]  /*01f0*/  IMAD.MOV.U32 R10, RZ, RZ, RZ ;  /* 0x000000ffff0a7224 */ /* 0x000fe200078e00ff */
[----:B------:R-:W-:Y:S01]  /*0200*/  LOP3.LUT R5, R5, 0x80000000, RZ, 0xfc, !PT ;  /* 0x8000000005057812 */ /* 0x000fe200078efcff */
[----:B------:R-:W-:Y:S01]  /*0210*/  UMOV UR5, URZ ;  /* 0x000000ff00057c82 */ /* 0x000fe20008000000 */
[----:B------:R-:W-:-:S05]  /*0220*/  UMOV UR4, URZ ;  /* 0x000000ff00047c82 */ /* 0x000fca0008000000 */
.L_x_2:
[----:B0-----:R-:W-:Y:S02]  /*0230*/  IMAD.U32 R8, RZ, RZ, UR8 ;  /* 0x00000008ff087e24 */ /* 0x001fe4000f8e00ff */
[----:B------:R-:W-:-:S05]  /*0240*/  IMAD.U32 R9, RZ, RZ, UR9 ;  /* 0x00000009ff097e24 */ /* 0x000fca000f8e00ff */
[----:B------:R-:W2:Y:S01]  /*0250*/  LDG.E.CONSTANT R6, desc[UR6][R8.64] ;  /* 0x0000000608067981 */ /* 0x000ea2000c1e9900 */
[----:B------:R-:W-:Y:S01]  /*0260*/  UIADD3 UR4, UPT, UPT, UR4, 0x1, URZ ;  /* 0x0000000104047890 */ /* 0x000fe2000fffe0ff */
[C---:B------:R-:W-:Y:S01]  /*0270*/  ISETP.EQ.AND P0, PT, R10.reuse, RZ, PT ;  /* 0x000000ff0a00720c */ /* 0x040fe20003f02270 */
[----:B------:R-:W-:Y:S01]  /*0280*/  UIADD3 UR8, UP1, UPT, UR8, 0x4, URZ ;  /* 0x0000000408087890 */ /* 0x000fe2000ff3e0ff */
[C---:B------:R-:W-:Y:S01]  /*0290*/  ISETP.EQ.AND P1, PT, R10.reuse, 0x4, PT ;  /* 0x000000040a00780c */ /* 0x040fe20003f22270 */
[----:B------:R-:W-:Y:S01]  /*02a0*/  UISETP.NE.AND UP0, UPT, UR4, 0x6, UPT ;  /* 0x000000060400788c */ /* 0x000fe2000bf05270 */
[C---:B------:R-:W-:Y:S01]  /*02b0*/  ISETP.EQ.AND P2, PT, R10.reuse, 0x8, PT ;  /* 0x000000080a00780c */ /* 0x040fe20003f42270 */
[----:B------:R-:W-:Y:S01]  /*02c0*/  UIADD3.X UR9, UPT, UPT, URZ, UR9, URZ, UP1, !UPT ;  /* 0x00000009ff097290 */ /* 0x000fe20008ffe4ff */
[C---:B------:R-:W-:Y:S02]  /*02d0*/  ISETP.EQ.AND P3, PT, R10.reuse, 0xc, PT ;  /* 0x0000000c0a00780c */ /* 0x040fe40003f62270 */
[----:B------:R-:W-:-:S02]  /*02e0*/  ISETP.EQ.AND P4, PT, R10, 0x10, PT ;  /* 0x000000100a00780c */ /* 0x000fc40003f82270 */
[C---:B------:R-:W-:Y:S01]  /*02f0*/  ISETP.EQ.AND P5, PT, R10.reuse, 0x14, PT ;  /* 0x000000140a00780c */ /* 0x040fe20003fa2270 */
[----:B------:R-:W-:Y:S02]  /*0300*/  VIADD R10, R10, 0x4 ;  /* 0x000000040a0a7836 */ /* 0x000fe40000000000 */
[----:B--2---:R-:W-:-:S03]  /*0310*/  IMAD.WIDE.U32 R6, R6, R5, RZ ;  /* 0x0000000506067225 */ /* 0x004fc600078e00ff */
[----:B------:R-:W-:-:S04]  /*0320*/  IADD3 R6, P6, PT, R6, R3, RZ ;  /* 0x0000000306067210 */ /* 0x000fc80007fde0ff */
[----:B------:R-:W-:Y:S01]  /*0330*/  IADD3.X R3, PT, PT, R7, UR5, RZ, P6, !PT ;  /* 0x0000000507037c10 */ /* 0x000fe2000b7fe4ff */
[--C-:B------:R-:W-:Y:S02]  /*0340*/  @P0 IMAD.MOV.U32 R11, RZ, RZ, R6.reuse ;  /* 0x000000ffff0b0224 */ /* 0x100fe400078e0006 */
[--C-:B------:R-:W-:Y:S02]  /*0350*/  @P1 IMAD.MOV.U32 R12, RZ, RZ, R6.reuse ;  /* 0x000000ffff0c1224 */ /* 0x100fe400078e0006 */
[--C-:B------:R-:W-:Y:S02]  /*0360*/  @P2 IMAD.MOV.U32 R13, RZ, RZ, R6.reuse ;  /* 0x000000ffff0d2224 */ /* 0x100fe400078e0006 */
[--C-:B------:R-:W-:Y:S02]  /*0370*/  @P3 IMAD.MOV.U32 R14, RZ, RZ, R6.reuse ;  /* 0x000000ffff0e3224 */ /* 0x100fe400078e0006 */
[--C-:B------:R-:W-:Y:S02]  /*0380*/  @P4 IMAD.MOV.U32 R15, RZ, RZ, R6.reuse ;  /* 0x000000ffff0f4224 */ /* 0x100fe400078e0006 */
[----:B------:R-:W-:Y:S01]  /*0390*/  @P5 IMAD.MOV.U32 R16, RZ, RZ, R6 ;  /* 0x000000ffff105224 */ /* 0x000fe200078e0006 */
[----:B------:R-:W-:Y:S06]  /*03a0*/  BRA.U UP0, `(.L_x_2) ;  /* 0xfffffffd00a07547 */ /* 0x000fec000b83ffff */
[----:B------:R-:W-:Y:S01]  /*03b0*/  SHF.R.U32.HI R5, RZ, 0x17, R2 ;  /* 0x00000017ff057819 */ /* 0x000fe20000011602 */
[----:B------:R-:W-:Y:S03]  /*03c0*/  BSSY.RECONVERGENT B1, `(.L_x_3) ;  /* 0x0000029000017945 */ /* 0x000fe60003800200 */
[C---:B------:R-:W-:Y:S02]  /*03d0*/  LOP3.LUT R6, R5.reuse, 0xe0, RZ, 0xc0, !PT ;  /* 0x000000e005067812 */ /* 0x040fe400078ec0ff */
[----:B------:R-:W-:-:S03]  /*03e0*/  LOP3.LUT P6, RZ, R5, 0x1f, RZ, 0xc0, !PT ;  /* 0x0000001f05ff7812 */ /* 0x000fc600078cc0ff */
[----:B------:R-:W-:-:S05]  /*03f0*/  VIADD R6, R6, 0xffffff80 ;  /* 0xffffff8006067836 */ /* 0x000fca0000000000 */
[----:B------:R-:W-:-:S05]  /*0400*/  SHF.R.U32.HI R6, RZ, 0x5, R6 ;  /* 0x00000005ff067819 */ /* 0x000fca0000011606 */
[----:B------:R-:W-:-:S05]  /*0410*/  IMAD.U32 R8, R6, -0x4, RZ ;  /* 0xfffffffc06087824 */ /* 0x000fca00078e00ff */
[C---:B------:R-:W-:Y:S02]  /*0420*/  ISETP.EQ.AND P3, PT, R8.reuse, -0x18, PT ;  /* 0xffffffe80800780c */ /* 0x040fe40003f62270 */
[C---:B------:R-:W-:Y:S02]  /*0430*/  ISETP.EQ.AND P4, PT, R8.reuse, -0x14, PT ;  /* 0xffffffec0800780c */ /* 0x040fe40003f82270 */
[C---:B------:R-:W-:Y:S02]  /*0440*/  ISETP.EQ.AND P2, PT, R8.reuse, -0x10, PT ;  /* 0xfffffff00800780c */ /* 0x040fe40003f42270 */
[C---:B------:R-:W-:Y:S02]  /*0450*/  ISETP.EQ.AND P1, PT, R8.reuse, -0xc, PT ;  /* 0xfffffff40800780c */ /* 0x040fe40003f22270 */
[C---:B------:R-:W-:Y:S02]  /*0460*/  ISETP.EQ.AND P0, PT, R8.reuse, -0x8, PT ;  /* 0xfffffff80800780c */ /* 0x040fe40003f02270 */
[----:B------:R-:W-:-:S03]  /*0470*/  ISETP.EQ.AND P5, PT, R8, RZ, PT ;  /* 0x000000ff0800720c */ /* 0x000fc60003fa2270 */
[--C-:B------:R-:W-:Y:S01]  /*0480*/  @P3 IMAD.MOV.U32 R6, RZ, RZ, R11.reuse ;  /* 0x000000ffff063224 */ /* 0x100fe200078e000b */
[C---:B------:R-:W-:Y:S01]  /*0490*/  ISETP.EQ.AND P3, PT, R8.reuse, -0x4, PT ;  /* 0xfffffffc0800780c */ /* 0x040fe20003f62270 */
[----:B------:R-:W-:Y:S02]  /*04a0*/  @P4 IMAD.MOV.U32 R7, RZ, RZ, R11 ;  /* 0x000000ffff074224 */ /* 0x000fe400078e000b */
[----:B------:R-:W-:Y:S01]  /*04b0*/  @P4 IMAD.MOV.U32 R6, RZ, RZ, R12 ;  /* 0x000000ffff064224 */ /* 0x000fe200078e000c */
[----:B------:R-:W-:Y:S01]  /*04c0*/  ISETP.EQ.AND P4, PT, R8, 0x4, PT ;  /* 0x000000040800780c */ /* 0x000fe20003f82270 */
[----:B------:R-:W-:Y:S02]  /*04d0*/  @P2 IMAD.MOV.U32 R6, RZ, RZ, R13 ;  /* 0x000000ffff062224 */ /* 0x000fe400078e000d */
[----:B------:R-:W-:Y:S02]  /*04e0*/  @P1 IMAD.MOV.U32 R6, RZ, RZ, R14 ;  /* 0x000000ffff061224 */ /* 0x000fe400078e000e */
[----:B------:R-:W-:-:S02]  /*04f0*/  @P0 IMAD.MOV.U32 R6, RZ, RZ, R15 ;  /* 0x000000ffff060224 */ /* 0x000fc400078e000f */
[----:B------:R-:W-:Y:S01]  /*0500*/  @P2 IMAD.MOV.U32 R7, RZ, RZ, R12 ;  /* 0x000000ffff072224 */ /* 0x000fe200078e000c */
[----:B------:R-:W-:Y:S01]  /*0510*/  @P1 MOV R7, R13 ;  /* 0x0000000d00071202 */ /* 0x000fe20000000f00 */
[----:B------:R-:W-:Y:S02]  /*0520*/  @P3 IMAD.MOV.U32 R6, RZ, RZ, R16 ;  /* 0x000000ffff063224 */ /* 0x000fe400078e0010 */
[----:B------:R-:W-:Y:S02]  /*0530*/  @P5 IMAD.MOV.U32 R6, RZ, RZ, R3 ;  /* 0x000000ffff065224 */ /* 0x000fe400078e0003 */
[----:B------:R-:W-:Y:S02]  /*0540*/  @P0 IMAD.MOV.U32 R7, RZ, RZ, R14 ;  /* 0x000000ffff070224 */ /* 0x000fe400078e000e */
[----:B------:R-:W-:Y:S02]  /*0550*/  @P3 IMAD.MOV.U32 R7, RZ, RZ, R15 ;  /* 0x000000ffff073224 */ /* 0x000fe400078e000f */
[----:B------:R-:W-:-:S02]  /*0560*/  @P5 IMAD.MOV.U32 R7, RZ, RZ, R16 ;  /* 0x000000ffff075224 */ /* 0x000fc400078e0010 */
[----:B------:R-:W-:Y:S02]  /*0570*/  @P4 IMAD.MOV.U32 R7, RZ, RZ, R3 ;  /* 0x000000ffff074224 */ /* 0x000fe400078e0003 */
[----:B------:R-:W-:Y:S01]  /*0580*/  IMAD.MOV.U32 R10, RZ, RZ, R6 ;  /* 0x000000ffff0a7224 */ /* 0x000fe200078e0006 */
[----:B------:R-:W-:Y:S06]  /*0590*/  @!P6 BRA `(.L_x_4) ;  /* 0x00000000002ce947 */ /* 0x000fec0003800000 */
[----:B------:R-:W-:Y:S01]  /*05a0*/  @P2 IMAD.MOV.U32 R6, RZ, RZ, R11 ;  /* 0x000000ffff062224 */ /* 0x000fe200078e000b */
[----:B------:R-:W-:Y:S01]  /*05b0*/  LOP3.LUT R5, R5, 0x1f, RZ, 0xc0, !PT ;  /* 0x0000001f05057812 */ /* 0x000fe200078ec0ff */
[----:B------:R-:W-:Y:S02]  /*05c0*/  @P1 IMAD.MOV.U32 R6, RZ, RZ, R12 ;  /* 0x000000ffff061224 */ /* 0x000fe400078e000c */
[----:B------:R-:W-:Y:S01]  /*05d0*/  @P0 IMAD.MOV.U32 R6, RZ, RZ, R13 ;  /* 0x000000ffff060224 */ /* 0x000fe200078e000d */
[----:B------:R-:W-:Y:S01]  /*05e0*/  ISETP.EQ.AND P0, PT, R8, 0x8, PT ;  /* 0x000000080800780c */ /* 0x000fe20003f02270 */
[----:B------:R-:W-:Y:S01]  /*05f0*/  @P3 IMAD.MOV.U32 R6, RZ, RZ, R14 ;  /* 0x000000ffff063224 */ /* 0x000fe200078e000e */
[----:B------:R-:W-:Y:S01]  /*0600*/  SHF.L.W.U32.HI R10, R7, R5, R10 ;  /* 0x00000005070a7219 */ /* 0x000fe20000010e0a */
[----:B------:R-:W-:Y:S01]  /*0610*/  @P5 IMAD.MOV.U32 R6, RZ, RZ, R15 ;  /* 0x000000ffff065224 */ /* 0x000fe200078e000f */
[----:B------:R-:W-:-:S09]  /*0620*/  @P4 MOV R6, R16 ;  /* 0x0000001000064202 */ /* 0x000fd20000000f00 */
[----:B------:R-:W-:-:S05]  /*0630*/  @P0 IMAD.MOV.U32 R6, RZ, RZ, R3 ;  /* 0x000000ffff060224 */ /* 0x000fca00078e0003 */
[----:B------:R-:W-:-:S07]  /*0640*/  SHF.L.W.U32.HI R7, R6, R5, R7 ;  /* 0x0000000506077219 */ /* 0x000fce0000010e07 */
.L_x_4:
[----:B------:R-:W-:Y:S05]  /*0650*/  BSYNC.RECONVERGENT B1 ;  /* 0x0000000000017941 */ /* 0x000fea0003800200 */
.L_x_3:
[C---:B------:R-:W-:Y:S01]  /*0660*/  SHF.L.W.U32.HI R5, R7.reuse, 0x2, R10 ;  /* 0x0000000207057819 */ /* 0x040fe20000010e0a */
[----:B------:R-:W-:Y:S01]  /*0670*/  IMAD.SHL.U32 R7, R7, 0x4, RZ ;  /* 0x0000000407077824 */ /* 0x000fe200078e00ff */
[----:B------:R-:W-:Y:S01]  /*0680*/  UMOV UR4, 0x54442d19 ;  /* 0x54442d1900047882 */ /* 0x000fe20000000000 */
[----:B------:R-:W-:Y:S01]  /*0690*/  UMOV UR5, 0x3bf921fb ;  /* 0x3bf921fb00057882 */ /* 0x000fe20000000000 */
[----:B------:R-:W-:Y:S02]  /*06a0*/  SHF.R.S32.HI R6, RZ, 0x1f, R5 ;  /* 0x0000001fff067819 */ /* 0x000fe40000011405 */
[----:B------:R-:W-:Y:S02]  /*06b0*/  ISETP.GE.AND P0, PT, R2, RZ, PT ;  /* 0x000000ff0200720c */ /* 0x000fe40003f06270 */
[C---:B------:R-:W-:Y:S02]  /*06c0*/  LOP3.LUT R8, R6.reuse, R7, RZ, 0x3c, !PT ;  /* 0x0000000706087212 */ /* 0x040fe400078e3cff */
[----:B------:R-:W-:-:S02]  /*06d0*/  LOP3.LUT R9, R6, R5, RZ, 0x3c, !PT ;  /* 0x0000000506097212 */ /* 0x000fc400078e3cff */
[----:B------:R-:W-:Y:S02]  /*06e0*/  SHF.R.U32.HI R3, RZ, 0x1e, R10 ;  /* 0x0000001eff037819 */ /* 0x000fe4000001160a */
[----:B------:R-:W0:Y:S01]  /*06f0*/  I2F.F64.S64 R6, R8 ;  /* 0x0000000800067312 */ /* 0x000e220000301c00 */
[C---:B------:R-:W-:Y:S02]  /*0700*/  LOP3.LUT R2, R5.reuse, R2, RZ, 0x3c, !PT ;  /* 0x0000000205027212 */ /* 0x040fe400078e3cff */
[----:B------:R-:W-:Y:S02]  /*0710*/  LEA.HI R3, R5, R3, RZ, 0x1 ;  /* 0x0000000305037211 */ /* 0x000fe400078f08ff */
[----:B------:R-:W-:-:S03]  /*0720*/  ISETP.GE.AND P1, PT, R2, RZ, PT ;  /* 0x000000ff0200720c */ /* 0x000fc60003f26270 */
[----:B------:R-:W-:-:S04]  /*0730*/  IMAD.MOV R2, RZ, RZ, -R3 ;  /* 0x000000ffff027224 */ /* 0x000fc800078e0a03 */
[----:B------:R-:W-:Y:S01]  /*0740*/  @!P0 IMAD.MOV.U32 R3, RZ, RZ, R2 ;  /* 0x000000ffff038224 */ /* 0x000fe200078e0002 */
[----:B0-----:R-:W-:-:S10]  /*0750*/  DMUL R6, R6, UR4 ;  /* 0x0000000406067c28 */ /* 0x001fd40008000000 */
[----:B------:R-:W0:Y:S02]  /*0760*/  F2F.F32.F64 R6, R6 ;  /* 0x0000000600067310 */ /* 0x000e240000301000 */
[----:B0-----:R-:W-:-:S07]  /*0770*/  FSEL R5, -R6, R6, !P1 ;  /* 0x0000000606057208 */ /* 0x001fce0004800100 */
.L_x_1:
[----:B------:R-:W-:Y:S05]  /*0780*/  BSYNC.RECONVERGENT B0 ;  /* 0x0000000000007941 */ /* 0x000fea0003800200 */
.L_x_0:
[----:B------:R-:W-:Y:S02]  /*0790*/  IMAD.MOV.U32 R2, RZ, RZ, 0x37cbac00 ;  /* 0x37cbac00ff027424 */ /* 0x000fe400078e00ff */
[----:B------:R-:W-:Y:S01]  /*07a0*/  FMUL R7, R5, R5 ;  /* 0x0000000505077220 */ /* 0x000fe20000400000 */
[----:B------:R-:W-:Y:S01]  /*07b0*/  LOP3.LUT R6, R3, 0x1, RZ, 0xc0, !PT ;  /* 0x0000000103067812 */ /* 0x000fe200078ec0ff */
[----:B------:R-:W-:Y:S01]  /*07c0*/  IMAD.MOV.U32 R8, RZ, RZ, 0x3c0885e4 ;  /* 0x3c0885e4ff087424 */ /* 0x000fe200078e00ff */
[----:B------:R-:W-:Y:S01]  /*07d0*/  BSSY.RECONVERGENT B0, `(.L_x_5) ;  /* 0x000001a000007945 */ /* 0x000fe20003800200 */
[----:B------:R-:W-:Y:S01]  /*07e0*/  FFMA R2, R7, R2, -0.0013887860113754868507 ;  /* 0xbab607ed07027423 */ /* 0x000fe20000000002 */
[----:B------:R-:W-:Y:S01]  /*07f0*/  ISETP.NE.U32.AND P0, PT, R6, 0x1, PT ;  /* 0x000000010600780c */ /* 0x000fe20003f05070 */
[----:B------:R-:W-:Y:S02]  /*0800*/  VIADD R3, R3, 0x1 ;  /* 0x0000000103037836 */ /* 0x000fe40000000000 */
[----:B------:R-:W-:Y:S01]  /*0810*/  IMAD.MOV.U32 R9, RZ, RZ, 0x3e2aaaa8 ;  /* 0x3e2aaaa8ff097424 */ /* 0x000fe200078e00ff */
[----:B------:R-:W-:-:S02]  /*0820*/  FSEL R6, R2, -0.00019574658654164522886, P0 ;  /* 0xb94d415302067808 */ /* 0x000fc40000000000 */
[----:B------:R-:W-:Y:S02]  /*0830*/  FSEL R8, R8, 0.041666727513074874878, !P0 ;  /* 0x3d2aaabb08087808 */ /* 0x000fe40004000000 */
[----:B------:R-:W-:Y:S02]  /*0840*/  FSEL R2, R5, 1, !P0 ;  /* 0x3f80000005027808 */ /* 0x000fe40004000000 */
[----:B------:R-:W-:Y:S01]  /*0850*/  LOP3.LUT P1, RZ, R3, 0x2, RZ, 0xc0, !PT ;  /* 0x0000000203ff7812 */ /* 0x000fe2000782c0ff */
[----:B------:R-:W-:Y:S01]  /*0860*/  FFMA R6, R7, R6, R8 ;  /* 0x0000000607067223 */ /* 0x000fe20000000008 */
[----:B------:R-:W-:Y:S01]  /*0870*/  FSEL R5, -R9, -0.4999999701976776123, !P0 ;  /* 0xbeffffff09057808 */ /* 0x000fe20004000100 */
[----:B------:R-:W-:-:S04]  /*0880*/  FFMA R3, R7, R2, RZ ;  /* 0x0000000207037223 */ /* 0x000fc800000000ff */
[----:B------:R-:W-:-:S04]  /*0890*/  FFMA R5, R7, R6, R5 ;  /* 0x0000000607057223 */ /* 0x000fc80000000005 */
[----:B------:R-:W-:-:S04]  /*08a0*/  FFMA R3, R3, R5, R2 ;  /* 0x0000000503037223 */ /* 0x000fc80000000002 */
[----:B------:R-:W-:-:S04]  /*08b0*/  @P1 FADD R3, RZ, -R3 ;  /* 0x80000003ff031221 */ /* 0x000fc80000000000 */
[----:B------:R-:W0:Y:S08]  /*08c0*/  MUFU.RCP R2, R3 ;  /* 0x0000000300027308 */ /* 0x000e300000001000 */
[----:B-----5:R-:W1:Y:S01]  /*08d0*/  FCHK P0, R0, R3 ;  /* 0x0000000300007302 */ /* 0x020e620000000000 */
[----:B0-----:R-:W-:-:S04]  /*08e0*/  FFMA R5, -R3, R2, 1 ;  /* 0x3f80000003057423 */ /* 0x001fc80000000102 */
[----:B------:R-:W-:-:S04]  /*08f0*/  FFMA R5, R2, R5, R2 ;  /* 0x0000000502057223 */ /* 0x000fc80000000002 */
[----:B------:R-:W-:-:S04]  /*0900*/  FFMA R2, R0, R5, RZ ;  /* 0x0000000500027223 */ /* 0x000fc800000000ff */
[----:B------:R-:W-:-:S04]  /*0910*/  FFMA R6, -R3, R2, R0 ;  /* 0x0000000203067223 */ /* 0x000fc80000000100 */
[----:B------:R-:W-:Y:S01]  /*0920*/  FFMA R7, R5, R6, R2 ;  /* 0x0000000605077223 */ /* 0x000fe20000000002 */
[----:B-1----:R-:W-:Y:S06]  /*0930*/  @!P0 BRA `(.L_x_6) ;  /* 0x00000000000c8947 */ /* 0x002fec0003800000 */
[----:B------:R-:W-:-:S07]  /*0940*/  MOV R2, 0x960 ;  /* 0x0000096000027802 */ /* 0x000fce0000000f00 */
[----:B------:R-:W-:Y:S05]  /*0950*/  CALL.REL.NOINC `($__internal_0_$__cuda_sm3x_div_rn_noftz_f32_slowpath) ;  /* 0x0000000000187944 */ /* 0x000fea0003c00000 */
[----:B------:R-:W-:-:S07]  /*0960*/  IMAD.MOV.U32 R7, RZ, RZ, R0 ;  /* 0x000000ffff077224 */ /* 0x000fce00078e0000 */
.L_x_6:
[----:B------:R-:W-:Y:S05]  /*0970*/  BSYNC.RECONVERGENT B0 ;  /* 0x0000000000007941 */ /* 0x000fea0003800200 */
.L_x_5:
[----:B------:R-:W0:Y:S02]  /*0980*/  LDC.64 R2, c[0x0][0x388] ;  /* 0x0000e200ff027b82 */ /* 0x000e240000000a00 */
[----:B0-----:R-:W-:-:S05]  /*0990*/  IMAD.WIDE R4, R4, 0x4, R2 ;  /* 0x0000000404047825 */ /* 0x001fca00078e0202 */
[----:B------:R-:W-:Y:S01]  /*09a0*/  STG.E desc[UR6][R4.64], R7 ;  /* 0x0000000704007986 */ /* 0x000fe2000c101906 */
[----:B------:R-:W-:Y:S05]  /*09b0*/  EXIT ;  /* 0x000000000000794d */ /* 0x000fea0003800000 */
        .weak           $__internal_0_$__cuda_sm3x_div_rn_noftz_f32_slowpath
        .type           $__internal_0_$__cuda_sm3x_div_rn_noftz_f32_slowpath,@function
        .size           $__internal_0_$__cuda_sm3x_div_rn_noftz_f32_slowpath,(.L_x_38 - $__internal_0_$__cuda_sm3x_div_rn_noftz_f32_slowpath)
$__internal_0_$__cuda_sm3x_div_rn_noftz_f32_slowpath:
[----:B------:R-:W-:Y:S01]  /*09c0*/  SHF.R.U32.HI R6, RZ, 0x17, R3 ;  /* 0x00000017ff067819 */ /* 0x000fe20000011603 */
[----:B------:R-:W-:Y:S01]  /*09d0*/  BSSY.RECONVERGENT B1, `(.L_x_7) ;  /* 0x0000063000017945 */ /* 0x000fe20003800200 */
[--C-:B------:R-:W-:Y:S02]  /*09e0*/  SHF.R.U32.HI R5, RZ, 0x17, R0.reuse ;  /* 0x00000017ff057819 */ /* 0x100fe40000011600 */
[----:B------:R-:W-:Y:S01]  /*09f0*/  LOP3.LUT R10, R6, 0xff, RZ, 0xc0, !PT ;  /* 0x000000ff060a7812 */ /* 0x000fe200078ec0ff */
[----:B------:R-:W-:Y:S01]  /*0a00*/  IMAD.MOV.U32 R6, RZ, RZ, R0 ;  /* 0x000000ffff067224 */ /* 0x000fe200078e0000 */
[----:B------:R-:W-:-:S03]  /*0a10*/  LOP3.LUT R5, R5, 0xff, RZ, 0xc0, !PT ;  /* 0x000000ff05057812 */ /* 0x000fc600078ec0ff */
[----:B------:R-:W-:Y:S02]  /*0a20*/  VIADD R9, R10, 0xffffffff ;  /* 0xffffffff0a097836 */ /* 0x000fe40000000000 */
[----:B------:R-:W-:-:S03]  /*0a30*/  VIADD R8, R5, 0xffffffff ;  /* 0xffffffff05087836 */ /* 0x000fc60000000000 */
[----:B------:R-:W-:-:S04]  /*0a40*/  ISETP.GT.U32.AND P0, PT, R9, 0xfd, PT ;  /* 0x000000fd0900780c */ /* 0x000fc80003f04070 */
[----:B------:R-:W-:-:S13]  /*0a50*/  ISETP.GT.U32.OR P0, PT, R8, 0xfd, P0 ;  /* 0x000000fd0800780c */ /* 0x000fda0000704470 */
[----:B------:R-:W-:Y:S01]  /*0a60*/  @!P0 IMAD.MOV.U32 R7, RZ, RZ, RZ ;  /* 0x000000ffff078224 */ /* 0x000fe200078e00ff */
[----:B------:R-:W-:Y:S06]  /*0a70*/  @!P0 BRA `(.L_x_8) ;  /* 0x00000000005c8947 */ /* 0x000fec0003800000 */
[----:B------:R-:W-:Y:S02]  /*0a80*/  FSETP.GTU.FTZ.AND P1, PT, |R3|, +INF , PT ;  /* 0x7f8000000300780b */ /* 0x000fe40003f3c200 */
[----:B------:R-:W-:-:S04]  /*0a90*/  FSETP.GTU.FTZ.AND P0, PT, |R0|, +INF , PT ;  /* 0x7f8000000000780b */ /* 0x000fc80003f1c200 */
[----:B------:R-:W-:-:S13]  /*0aa0*/  PLOP3.LUT P0, PT, P0, P1, PT, 0xf8, 0x8f ;  /* 0x00000000008f781c */ /* 0x000fda0000703f70 */
[----:B------:R-:W-:Y:S05]  /*0ab0*/  @P0 BRA `(.L_x_9) ;  /* 0x00000004004c0947 */ /* 0x000fea0003800000 */
[----:B------:R-:W-:-:S13]  /*0ac0*/  LOP3.LUT P0, RZ, R3, 0x7fffffff, R6, 0xc8, !PT ;  /* 0x7fffffff03ff7812 */ /* 0x000fda000780c806 */
[----:B------:R-:W-:Y:S05]  /*0ad0*/  @!P0 BRA `(.L_x_10) ;  /* 0x00000004003c8947 */ /* 0x000fea0003800000 */
[C---:B------:R-:W-:Y:S02]  /*0ae0*/  FSETP.NEU.FTZ.AND P0, PT, |R0|.reuse, +INF , PT ;  /* 0x7f8000000000780b */ /* 0x040fe40003f1d200 */
[----:B------:R-:W-:Y:S02]  /*0af0*/  FSETP.NEU.FTZ.AND P2, PT, |R3|, +INF , PT ;  /* 0x7f8000000300780b */ /* 0x000fe40003f5d200 */
[----:B------:R-:W-:-:S11]  /*0b00*/  FSETP.NEU.FTZ.AND P1, PT, |R0|, +INF , PT ;  /* 0x7f8000000000780b */ /* 0x000fd60003f3d200 */
[----:B------:R-:W-:Y:S05]  /*0b10*/  @!P2 BRA !P0, `(.L_x_10) ;  /* 0x00000004002ca947 */ /* 0x000fea0004000000 */
[----:B------:R-:W-:-:S04]  /*0b20*/  LOP3.LUT P0, RZ, R6, 0x7fffffff, RZ, 0xc0, !PT ;  /* 0x7fffffff06ff7812 */ /* 0x000fc8000780c0ff */
[----:B------:R-:W-:-:S13]  /*0b30*/  PLOP3.LUT P0, PT, P2, P0, PT, 0x2f, 0xf2 ;  /* 0x0000000000f2781c */ /* 0x000fda0001700577 */
[----:B------:R-:W-:Y:S05]  /*0b40*/  @P0 BRA `(.L_x_11) ;  /* 0x0000000400180947 */ /* 0x000fea0003800000 */
[----:B------:R-:W-:-:S04]  /*0b50*/  LOP3.LUT P0, RZ, R3, 0x7fffffff, RZ, 0xc0, !PT ;  /* 0x7fffffff03ff7812 */ /* 0x000fc8000780c0ff */
[----:B------:R-:W-:-:S13]  /*0b60*/  PLOP3.LUT P0, PT, P1, P0, PT, 0x2f, 0xf2 ;  /* 0x0000000000f2781c */ /* 0x000fda0000f00577 */
[----:B------:R-:W-:Y:S05]  /*0b70*/  @P0 BRA `(.L_x_12) ;  /* 0x0000000400000947 */ /* 0x000fea0003800000 */
[----:B------:R-:W-:Y:S02]  /*0b80*/  ISETP.GE.AND P0, PT, R8, RZ, PT ;  /* 0x000000ff0800720c */ /* 0x000fe40003f06270 */
[----:B------:R-:W-:-:S11]  /*0b90*/  ISETP.GE.AND P1, PT, R9, RZ, PT ;  /* 0x000000ff0900720c */ /* 0x000fd60003f26270 */
[----:B------:R-:W-:Y:S01]  /*0ba0*/  @P0 MOV R7, RZ ;  /* 0x000000ff00070202 */ /* 0x000fe20000000f00 */
[----:B------:R-:W-:Y:S02]  /*0bb0*/  @!P0 IMAD.MOV.U32 R7, RZ, RZ, -0x40 ;  /* 0xffffffc0ff078424 */ /* 0x000fe400078e00ff */
[----:B------:R-:W-:Y:S01]  /*0bc0*/  @!P0 FFMA R6, R0, 1.84467440737095516160e+19, RZ ;  /* 0x5f80000000068823 */ /* 0x000fe200000000ff */
[----:B------:R-:W-:Y:S01]  /*0bd0*/  @!P1 FFMA R3, R3, 1.84467440737095516160e+19, RZ ;  /* 0x5f80000003039823 */ /* 0x000fe200000000ff */
[----:B------:R-:W-:-:S07]  /*0be0*/  @!P1 VIADD R7, R7, 0x40 ;  /* 0x0000004007079836 */ /* 0x000fce0000000000 */
.L_x_8:
[----:B------:R-:W-:Y:S01]  /*0bf0*/  LEA R0, R10, 0xc0800000, 0x17 ;  /* 0xc08000000a007811 */ /* 0x000fe200078eb8ff */
[----:B------:R-:W-:Y:S01]  /*0c00*/  VIADD R5, R5, 0xffffff81 ;  /* 0xffffff8105057836 */ /* 0x000fe20000000000 */
[----:B------:R-:W-:Y:S03]  /*0c10*/  BSSY.RECONVERGENT B2, `(.L_x_13) ;  /* 0x0000035000027945 */ /* 0x000fe60003800200 */
[----:B------:R-:W-:Y:S02]  /*0c20*/  IMAD.IADD R3, R3, 0x1, -R0 ;  /* 0x0000000103037824 */ /* 0x000fe400078e0a00 */
[----:B------:R-:W-:Y:S02]  /*0c30*/  IMAD R0, R5, -0x800000, R6 ;  /* 0xff80000005007824 */ /* 0x000fe400078e0206 */
[----:B------:R-:W0:Y:S01]  /*0c40*/  MUFU.RCP R8, R3 ;  /* 0x0000000300087308 */ /* 0x000e220000001000 */
[----:B------:R-:W-:-:S04]  /*0c50*/  FADD.FTZ R9, -R3, -RZ ;  /* 0x800000ff03097221 */ /* 0x000fc80000010100 */
[----:B0-----:R-:W-:-:S04]  /*0c60*/  FFMA R11, R8, R9, 1 ;  /* 0x3f800000080b7423 */ /* 0x001fc80000000009 */
[----:B------:R-:W-:-:S04]  /*0c70*/  FFMA R13, R8, R11, R8 ;  /* 0x0000000b080d7223 */ /* 0x000fc80000000008 */
[----:B------:R-:W-:-:S04]  /*0c80*/  FFMA R6, R0, R13, RZ ;  /* 0x0000000d00067223 */ /* 0x000fc800000000ff */
[----:B------:R-:W-:-:S04]  /*0c90*/  FFMA R11, R9, R6, R0 ;  /* 0x00000006090b7223 */ /* 0x000fc80000000000 */
[----:B------:R-:W-:Y:S01]  /*0ca0*/  FFMA R8, R13, R11, R6 ;  /* 0x0000000b0d087223 */ /* 0x000fe20000000006 */
[----:B------:R-:W-:-:S03]  /*0cb0*/  IADD3 R6, PT, PT, R5, 0x7f, -R10 ;  /* 0x0000007f05067810 */ /* 0x000fc60007ffe80a */
[----:B------:R-:W-:Y:S02]  /*0cc0*/  FFMA R9, R9, R8, R0 ;  /* 0x0000000809097223 */ /* 0x000fe40000000000 */
[----:B------:R-:W-:Y:S02]  /*0cd0*/  IMAD.IADD R6, R6, 0x1, R7 ;  /* 0x0000000106067824 */ /* 0x000fe400078e0207 */
[----:B------:R-:W-:-:S05]  /*0ce0*/  FFMA R0, R13, R9, R8 ;  /* 0x000000090d007223 */ /* 0x000fca0000000008 */
[----:B------:R-:W-:-:S04]  /*0cf0*/  SHF.R.U32.HI R3, RZ, 0x17, R0 ;  /* 0x00000017ff037819 */ /* 0x000fc80000011600 */
[----:B------:R-:W-:-:S05]  /*0d00*/  LOP3.LUT R3, R3, 0xff, RZ, 0xc0, !PT ;  /* 0x000000ff03037812 */ /* 0x000fca00078ec0ff */
[----:B------:R-:W-:-:S04]  /*0d10*/  IMAD.IADD R7, R3, 0x1, R6 ;  /* 0x0000000103077824 */ /* 0x000fc800078e0206 */
[----:B------:R-:W-:-:S05]  /*0d20*/  VIADD R3, R7, 0xffffffff ;  /* 0xffffffff07037836 */ /* 0x000fca0000000000 */
[----:B------:R-:W-:-:S13]  /*0d30*/  ISETP.GE.U32.AND P0, PT, R3, 0xfe, PT ;  /* 0x000000fe0300780c */ /* 0x000fda0003f06070 */
[----:B------:R-:W-:Y:S05]  /*0d40*/  @!P0 BRA `(.L_x_14) ;  /* 0x0000000000808947 */ /* 0x000fea0003800000 */
[----:B------:R-:W-:-:S13]  /*0d50*/  ISETP.GT.AND P0, PT, R7, 0xfe, PT ;  /* 0x000000fe0700780c */ /* 0x000fda0003f04270 */
[----:B------:R-:W-:Y:S05]  /*0d60*/  @P0 BRA `(.L_x_15) ;  /* 0x00000000006c0947 */ /* 0x000fea0003800000 */
[----:B------:R-:W-:-:S13]  /*0d70*/  ISETP.GE.AND P0, PT, R7, 0x1, PT ;  /* 0x000000010700780c */ /* 0x000fda0003f06270 */
[----:B------:R-:W-:Y:S05]  /*0d80*/  @P0 BRA `(.L_x_16) ;  /* 0x0000000000740947 */ /* 0x000fea0003800000 */
[----:B------:R-:W-:Y:S02]  /*0d90*/  ISETP.GE.AND P0, PT, R7, -0x18, PT ;  /* 0xffffffe80700780c */ /* 0x000fe40003f06270 */
[----:B------:R-:W-:-:S11]  /*0da0*/  LOP3.LUT R0, R0, 0x80000000, RZ, 0xc0, !PT ;  /* 0x8000000000007812 */ /* 0x000fd600078ec0ff */
[----:B------:R-:W-:Y:S05]  /*0db0*/  @!P0 BRA `(.L_x_16) ;  /* 0x0000000000688947 */ /* 0x000fea0003800000 */
[CCC-:B------:R-:W-:Y:S01]  /*0dc0*/  FFMA.RZ R3, R13.reuse, R9.reuse, R8.reuse ;  /* 0x000000090d037223 */ /* 0x1c0fe2000000c008 */
[-CC-:B------:R-:W-:Y:S01]  /*0dd0*/  FFMA.RM R6, R13, R9.reuse, R8.reuse ;  /* 0x000000090d067223 */ /* 0x180fe20000004008 */
[C---:B------:R-:W-:Y:S02]  /*0de0*/  ISETP.NE.AND P2, PT, R7.reuse, RZ, PT ;  /* 0x000000ff0700720c */ /* 0x040fe40003f45270 */
[----:B------:R-:W-:Y:S02]  /*0df0*/  ISETP.NE.AND P1, PT, R7, RZ, PT ;  /* 0x000000ff0700720c */ /* 0x000fe40003f25270 */
[----:B------:R-:W-:Y:S01]  /*0e00*/  LOP3.LUT R5, R3, 0x7fffff, RZ, 0xc0, !PT ;  /* 0x007fffff03057812 */ /* 0x000fe200078ec0ff */
[----:B------:R-:W-:Y:S01]  /*0e10*/  FFMA.RP R3, R13, R9, R8 ;  /* 0x000000090d037223 */ /* 0x000fe20000008008 */
[----:B------:R-:W-:Y:S02]  /*0e20*/  VIADD R8, R7, 0x20 ;  /* 0x0000002007087836 */ /* 0x000fe40000000000 */
[----:B------:R-:W-:Y:S01]  /*0e30*/  LOP3.LUT R5, R5, 0x800000, RZ, 0xfc, !PT ;  /* 0x0080000005057812 */ /* 0x000fe200078efcff */
[----:B------:R-:W-:Y:S01]  /*0e40*/  IMAD.MOV R7, RZ, RZ, -R7 ;  /* 0x000000ffff077224 */ /* 0x000fe200078e0a07 */
[----:B------:R-:W-:-:S02]  /*0e50*/  FSETP.NEU.FTZ.AND P0, PT, R3, R6, PT ;  /* 0x000000060300720b */ /* 0x000fc40003f1d000 */
[----:B------:R-:W-:Y:S02]  /*0e60*/  SHF.L.U32 R8, R5, R8, RZ ;  /* 0x0000000805087219 */ /* 0x000fe400000006ff */
[----:B------:R-:W-:Y:S02]  /*0e70*/  SEL R6, R7, RZ, P2 ;  /* 0x000000ff07067207 */ /* 0x000fe40001000000 */
[----:B------:R-:W-:Y:S02]  /*0e80*/  ISETP.NE.AND P1, PT, R8, RZ, P1 ;  /* 0x000000ff0800720c */ /* 0x000fe40000f25270 */
[----:B------:R-:W-:Y:S02]  /*0e90*/  SHF.R.U32.HI R6, RZ, R6, R5 ;  /* 0x00000006ff067219 */ /* 0x000fe40000011605 */
[----:B------:R-:W-:Y:S02]  /*0ea0*/  PLOP3.LUT P0, PT, P0, P1, PT, 0xf8, 0x8f ;  /* 0x00000000008f781c */ /* 0x000fe40000703f70 */
[----:B------:R-:W-:-:S02]  /*0eb0*/  SHF.R.U32.HI R8, RZ, 0x1, R6 ;  /* 0x00000001ff087819 */ /* 0x000fc40000011606 */
[----:B------:R-:W-:-:S04]  /*0ec0*/  SEL R3, RZ, 0x1, !P0 ;  /* 0x00000001ff037807 */ /* 0x000fc80004000000 */
[----:B------:R-:W-:-:S04]  /*0ed0*/  LOP3.LUT R3, R3, 0x1, R8, 0xf8, !PT ;  /* 0x0000000103037812 */ /* 0x000fc800078ef808 */
[----:B------:R-:W-:-:S05]  /*0ee0*/  LOP3.LUT R3, R3, R6, RZ, 0xc0, !PT ;  /* 0x0000000603037212 */ /* 0x000fca00078ec0ff */
[----:B------:R-:W-:-:S05]  /*0ef0*/  IMAD.IADD R3, R8, 0x1, R3 ;  /* 0x0000000108037824 */ /* 0x000fca00078e0203 */
[----:B------:R-:W-:Y:S01]  /*0f00*/  LOP3.LUT R0, R3, R0, RZ, 0xfc, !PT ;  /* 0x0000000003007212 */ /* 0x000fe200078efcff */
[----:B------:R-:W-:Y:S06]  /*0f10*/  BRA `(.L_x_16) ;  /* 0x0000000000107947 */ /* 0x000fec0003800000 */
.L_x_15:
[----:B------:R-:W-:-:S04]  /*0f20*/  LOP3.LUT R0, R0, 0x80000000, RZ, 0xc0, !PT ;  /* 0x8000000000007812 */ /* 0x000fc800078ec0ff */
[----:B------:R-:W-:Y:S01]  /*0f30*/  LOP3.LUT R0, R0, 0x7f800000, RZ, 0xfc, !PT ;  /* 0x7f80000000007812 */ /* 0x000fe200078efcff */
[----:B------:R-:W-:Y:S06]  /*0f40*/  BRA `(.L_x_16) ;  /* 0x0000000000047947 */ /* 0x000fec0003800000 */
.L_x_14:
[----:B------:R-:W-:-:S07]  /*0f50*/  IMAD R0, R6, 0x800000, R0 ;  /* 0x0080000006007824 */ /* 0x000fce00078e0200 */
.L_x_16:
[----:B------:R-:W-:Y:S05]  /*0f60*/  BSYNC.RECONVERGENT B2 ;  /* 0x0000000000027941 */ /* 0x000fea0003800200 */
.L_x_13:
[----:B------:R-:W-:Y:S05]  /*0f70*/  BRA `(.L_x_17) ;  /* 0x0000000000207947 */ /* 0x000fea0003800000 */
.L_x_12:
[----:B------:R-:W-:-:S04]  /*0f80*/  LOP3.LUT R0, R3, 0x80000000, R6, 0x48, !PT ;  /* 0x8000000003007812 */ /* 0x000fc800078e4806 */
[----:B------:R-:W-:Y:S01]  /*0f90*/  LOP3.LUT R0, R0, 0x7f800000, RZ, 0xfc, !PT ;  /* 0x7f80000000007812 */ /* 0x000fe200078efcff */
[----:B------:R-:W-:Y:S06]  /*0fa0*/  BRA `(.L_x_17) ;  /* 0x0000000000147947 */ /* 0x000fec0003800000 */
.L_x_11:
[----:B------:R-:W-:Y:S01]  /*0fb0*/  LOP3.LUT R0, R3, 0x80000000, R6, 0x48, !PT ;  /* 0x8000000003007812 */ /* 0x000fe200078e4806 */
[----:B------:R-:W-:Y:S06]  /*0fc0*/  BRA `(.L_x_17) ;  /* 0x00000000000c7947 */ /* 0x000fec0003800000 */
.L_x_10:
[----:B------:R-:W0:Y:S01]  /*0fd0*/  MUFU.RSQ R0, -QNAN ;  /* 0xffc0000000007908 */ /* 0x000e220000001400 */
[----:B------:R-:W-:Y:S05]  /*0fe0*/  BRA `(.L_x_17) ;  /* 0x0000000000047947 */ /* 0x000fea0003800000 */
.L_x_9:
[----:B------:R-:W-:-:S07]  /*0ff0*/  FADD.FTZ R0, R0, R3 ;  /* 0x0000000300007221 */ /* 0x000fce0000010000 */
.L_x_17:
[----:B------:R-:W-:Y:S05]  /*1000*/  BSYNC.RECONVERGENT B1 ;  /* 0x0000000000017941 */ /* 0x000fea0003800200 */
.L_x_7:
[----:B------:R-:W-:-:S04]  /*1010*/  IMAD.MOV.U32 R3, RZ, RZ, 0x0 ;  /* 0x00000000ff037424 */ /* 0x000fc800078e00ff */
[----:B0-----:R-:W-:Y:S05]  /*1020*/  RET.REL.NODEC R2 `(_Z13demodulatorFMPKfPffi) ;  /* 0xffffffec02f47950 */ /* 0x001fea0003c3ffff */
.L_x_18:
[----:B------:R-:W-:-:S00]  /*1030*/  BRA `(.L_x_18) ;  /* 0xfffffffc00fc7947 */ /* 0x000fc0000383ffff */
[----:B------:R-:W-:-:S00]  /*1040*/  NOP ;  /* 0x0000000000007918 */ /* 0x000fc00000000000 */
        /* <DEDUP_REMOVED lines=11> */
.L_x_38:


//--------------------- .text._Z13demodulatorAMPKfPffi --------------------------
	.section	.text._Z13demodulatorAMPKfPffi,"ax",@progbits
	.align	128
        .global         _Z13demodulatorAMPKfPffi
        .type           _Z13demodulatorAMPKfPffi,@function
        .size           _Z13demodulatorAMPKfPffi,(.L_x_39 - _Z13demodulatorAMPKfPffi)
        .other          _Z13demodulatorAMPKfPffi,@"STO_CUDA_ENTRY STV_DEFAULT"
_Z13demodulatorAMPKfPffi:
.text._Z13demodulatorAMPKfPffi:
        /* <DEDUP_REMOVED lines=35> */
.L_x_21:
        /* <DEDUP_REMOVED lines=66> */
.L_x_23:
[----:B------:R-:W-:Y:S05]  /*0650*/  BSYNC.RECONVERGENT B1 ;  /* 0x0000000000017941 */ /* 0x000fea0003800200 */
.L_x_22:
        /* <DEDUP_REMOVED lines=18> */
.L_x_20:
[----:B------:R-:W-:Y:S05]  /*0780*/  BSYNC.RECONVERGENT B0 ;  /* 0x0000000000007941 */ /* 0x000fea0003800200 */
.L_x_19:
        /* <DEDUP_REMOVED lines=28> */
[----:B------:R-:W-:Y:S05]  /*0950*/  CALL.REL.NOINC `($__internal_1_$__cuda_sm3x_div_rn_noftz_f32_slowpath) ;  /* 0x0000000000187944 */ /* 0x000fea0003c00000 */
[----:B------:R-:W-:-:S07]  /*0960*/  IMAD.MOV.U32 R7, RZ, RZ, R0 ;  /* 0x000000ffff077224 */ /* 0x000fce00078e0000 */
.L_x_25:
[----:B------:R-:W-:Y:S05]  /*0970*/  BSYNC.RECONVERGENT B0 ;  /* 0x0000000000007941 */ /* 0x000fea0003800200 */
.L_x_24:
[----:B------:R-:W0:Y:S02]  /*0980*/  LDC.64 R2, c[0x0][0x388] ;  /* 0x0000e200ff027b82 */ /* 0x000e240000000a00 */
[----:B0-----:R-:W-:-:S05]  /*0990*/  IMAD.WIDE R4, R4, 0x4, R2 ;  /* 0x0000000404047825 */ /* 0x001fca00078e0202 */
[----:B------:R-:W-:Y:S01]  /*09a0*/  STG.E desc[UR6][R4.64], R7 ;  /* 0x0000000704007986 */ /* 0x000fe2000c101906 */
[----:B------:R-:W-:Y:S05]  /*09b0*/  EXIT ;  /* 0x000000000000794d */ /* 0x000fea0003800000 */
        .weak           $__internal_1_$__cuda_sm3x_div_rn_noftz_f32_slowpath
        .type           $__internal_1_$__cuda_sm3x_div_rn_noftz_f32_slowpath,@function
        .size           $__internal_1_$__cuda_sm3x_div_rn_noftz_f32_slowpath,(.L_x_39 - $__internal_1_$__cuda_sm3x_div_rn_noftz_f32_slowpath)
$__internal_1_$__cuda_sm3x_div_rn_noftz_f32_slowpath:
        /* <DEDUP_REMOVED lines=35> */
.L_x_27:
        /* <DEDUP_REMOVED lines=51> */
.L_x_34:
[----:B------:R-:W-:-:S04]  /*0f20*/  LOP3.LUT R0, R0, 0x80000000, RZ, 0xc0, !PT ;  /* 0x8000000000007812 */ /* 0x000fc800078ec0ff */
[----:B------:R-:W-:Y:S01]  /*0f30*/  LOP3.LUT R0, R0, 0x7f800000, RZ, 0xfc, !PT ;  /* 0x7f80000000007812 */ /* 0x000fe200078efcff */
[----:B------:R-:W-:Y:S06]  /*0f40*/  BRA `(.L_x_35) ;  /* 0x0000000000047947 */ /* 0x000fec0003800000 */
.L_x_33:
[----:B------:R-:W-:-:S07]  /*0f50*/  IMAD R0, R6, 0x800000, R0 ;  /* 0x0080000006007824 */ /* 0x000fce00078e0200 */
.L_x_35:
[----:B------:R-:W-:Y:S05]  /*0f60*/  BSYNC.RECONVERGENT B2 ;  /* 0x0000000000027941 */ /* 0x000fea0003800200 */
.L_x_32:
[----:B------:R-:W-:Y:S05]  /*0f70*/  BRA `(.L_x_36) ;  /* 0x0000000000207947 */ /* 0x000fea0003800000 */
.L_x_31:
[----:B------:R-:W-:-:S04]  /*0f80*/  LOP3.LUT R0, R3, 0x80000000, R6, 0x48, !PT ;  /* 0x8000000003007812 */ /* 0x000fc800078e4806 */
[----:B------:R-:W-:Y:S01]  /*0f90*/  LOP3.LUT R0, R0, 0x7f800000, RZ, 0xfc, !PT ;  /* 0x7f80000000007812 */ /* 0x000fe200078efcff */
[----:B------:R-:W-:Y:S06]  /*0fa0*/  BRA `(.L_x_36) ;  /* 0x0000000000147947 */ /* 0x000fec0003800000 */
.L_x_30:
[----:B------:R-:W-:Y:S01]  /*0fb0*/  LOP3.LUT R0, R3, 0x80000000, R6, 0x48, !PT ;  /* 0x8000000003007812 */ /* 0x000fe200078e4806 */
[----:B------:R-:W-:Y:S06]  /*0fc0*/  BRA `(.L_x_36) ;  /* 0x00000000000c7947 */ /* 0x000fec0003800000 */
.L_x_29:
[----:B------:R-:W0:Y:S01]  /*0fd0*/  MUFU.RSQ R0, -QNAN ;  /* 0xffc0000000007908 */ /* 0x000e220000001400 */
[----:B------:R-:W-:Y:S05]  /*0fe0*/  BRA `(.L_x_36) ;  /* 0x0000000000047947 */ /* 0x000fea0003800000 */
.L_x_28:
[----:B------:R-:W-:-:S07]  /*0ff0*/  FADD.FTZ R0, R0, R3 ;  /* 0x0000000300007221 */ /* 0x000fce0000010000 */
.L_x_36:
[----:B------:R-:W-:Y:S05]  /*1000*/  BSYNC.RECONVERGENT B1 ;  /* 0x0000000000017941 */ /* 0x000fea0003800200 */
.L_x_26:
[----:B------:R-:W-:-:S04]  /*1010*/  IMAD.MOV.U32 R3, RZ, RZ, 0x0 ;  /* 0x00000000ff037424 */ /* 0x000fc800078e00ff */
[----:B0-----:R-:W-:Y:S05]  /*1020*/  RET.REL.NODEC R2 `(_Z13demodulatorAMPKfPffi) ;  /* 0xffffffec02f47950 */ /* 0x001fea0003c3ffff */
.L_x_37:
        /* <DEDUP_REMOVED lines=13> */
.L_x_39:


//--------------------- .nv.global.init           --------------------------
	.section	.nv.global.init,"aw",@progbits
	.align	4
.nv.global.init:
	.type		__cudart_i2opi_f,@object
	.size		__cudart_i2opi_f,(.L_0 - __cudart_i2opi_f)
__cudart_i2opi_f:
        /*0000*/ 	.byte	0x41, 0x90, 0x43, 0x3c, 0x99, 0x95, 0x62, 0xdb, 0xc0, 0xdd, 0x34, 0xf5, 0xd1, 0x57, 0x27, 0xfc
        /*0010*/ 	.byte	0x29, 0x15, 0x44, 0x4e, 0x6e, 0x83, 0xf9, 0xa2
.L_0:


//--------------------- .nv.shared.reserved.0     --------------------------
	.section	.nv.shared.reserved.0,"aw",@nobits
	.weak		__nv_reservedSMEM_offset_0_alias
	.size		__nv_reservedSMEM_offset_0_alias, 0, 64
	.other		__nv_reservedSMEM_offset_0_alias,@"STO_CUDA_RESERVED_SHARED STV_DEFAULT"
__nv_reservedSMEM_offset_0_alias:
	.zero		0
	.zero		64


//--------------------- .nv.constant0._Z13demodulatorFMPKfPffi --------------------------
	.section	.nv.constant0._Z13demodulatorFMPKfPffi,"a",@progbits
	.sectionflags	@""
	.align	4
.nv.constant0._Z13demodulatorFMPKfPffi:
	.zero		920


//--------------------- .nv.constant0._Z13demodulatorAMPKfPffi --------------------------
	.section	.nv.constant0._Z13demodulatorAMPKfPffi,"a",@progbits
	.sectionflags	@""
	.align	4
.nv.constant0._Z13demodulatorAMPKfPffi:
	.zero		920


//--------------------- SYMBOLS --------------------------

	.type		.nv.reservedSmem.offset0,@object
	.size		.nv.reservedSmem.offset0,0x4
